	.headerflags	@"EF_CUDA_TEXMODE_UNIFIED EF_CUDA_64BIT_ADDRESS EF_CUDA_ACCELERATORS EF_CUDA_SM90 EF_CUDA_VIRTUAL_SM(EF_CUDA_SM90)"
	.elftype	@"ET_EXEC"


//--------------------- .nv.info                  --------------------------
	.section	.nv.info,"",@"SHT_CUDA_INFO"
	.align	4


	//----- nvinfo : EIATTR_REGCOUNT
	.align		4
        /*0000*/ 	.byte	0x04, 0x2f
        /*0002*/ 	.short	(.L_1 - .L_0)
	.align		4
.L_0:
        /*0004*/ 	.word	index@(triton_poi_fused_max_pool2d_with_indices_11)
        /*0008*/ 	.word	0x00000012


	//----- nvinfo : EIATTR_MIN_STACK_SIZE
	.align		4
.L_1:
        /*000c*/ 	.byte	0x04, 0x12
        /*000e*/ 	.short	(.L_3 - .L_2)
	.align		4
.L_2:
        /*0010*/ 	.word	index@(triton_poi_fused_max_pool2d_with_indices_11)
        /*0014*/ 	.word	0x00000000


	//----- nvinfo : EIATTR_FRAME_SIZE
	.align		4
.L_3:
        /*0018*/ 	.byte	0x04, 0x11
        /*001a*/ 	.short	(.L_5 - .L_4)
	.align		4
.L_4:
        /*001c*/ 	.word	index@(triton_poi_fused_max_pool2d_with_indices_11)
        /*0020*/ 	.word	0x00000000


	//----- nvinfo : EIATTR_MIN_STACK_SIZE
	.align		4
.L_5:
        /*0024*/ 	.byte	0x04, 0x12
        /*0026*/ 	.short	(.L_7 - .L_6)
	.align		4
.L_6:
        /*0028*/ 	.word	index@(triton_poi_fused_max_pool2d_with_indices_11)
        /*002c*/ 	.word	0x00000000
.L_7:


//--------------------- .nv.info.triton_poi_fused_max_pool2d_with_indices_11 --------------------------
	.section	.nv.info.triton_poi_fused_max_pool2d_with_indices_11,"",@"SHT_CUDA_INFO"
	.sectionflags	@""
	.align	4


	//----- nvinfo : EIATTR_CUDA_API_VERSION
	.align		4
        /*0000*/ 	.byte	0x04, 0x37
        /*0002*/ 	.short	(.L_9 - .L_8)
.L_8:
        /*0004*/ 	.word	0x0000007c


	//----- nvinfo : EIATTR_KPARAM_INFO
	.align		4
.L_9:
        /*0008*/ 	.byte	0x04, 0x17
        /*000a*/ 	.short	(.L_11 - .L_10)
.L_10:
        /*000c*/ 	.word	0x00000000
        /*0010*/ 	.short	0x0003
        /*0012*/ 	.short	0x0018
        /*0014*/ 	.byte	0x00, 0xf0, 0x11, 0x00


	//----- nvinfo : EIATTR_KPARAM_INFO
	.align		4
.L_11:
        /*0018*/ 	.byte	0x04, 0x17
        /*001a*/ 	.short	(.L_13 - .L_12)
.L_12:
        /*001c*/ 	.word	0x00000000
        /*0020*/ 	.short	0x0002
        /*0022*/ 	.short	0x0010
        /*0024*/ 	.byte	0x00, 0xf4, 0x21, 0x00


	//----- nvinfo : EIATTR_KPARAM_INFO
	.align		4
.L_13:
        /*0028*/ 	.byte	0x04, 0x17
        /*002a*/ 	.short	(.L_15 - .L_14)
.L_14:
        /*002c*/ 	.word	0x00000000
        /*0030*/ 	.short	0x0001
        /*0032*/ 	.short	0x0008
        /*0034*/ 	.byte	0x00, 0xf4, 0x21, 0x00


	//----- nvinfo : EIATTR_KPARAM_INFO
	.align		4
.L_15:
        /*0038*/ 	.byte	0x04, 0x17
        /*003a*/ 	.short	(.L_17 - .L_16)
.L_16:
        /*003c*/ 	.word	0x00000000
        /*0040*/ 	.short	0x0000
        /*0042*/ 	.short	0x0000
        /*0044*/ 	.byte	0x00, 0xf4, 0x21, 0x00


	//----- nvinfo : EIATTR_SPARSE_MMA_MASK
	.align		4
.L_17:
        /*0048*/ 	.byte	0x03, 0x50
        /*004a*/ 	.short	0x0000


	//----- nvinfo : EIATTR_MAXREG_COUNT
	.align		4
        /*004c*/ 	.byte	0x03, 0x1b
        /*004e*/ 	.short	0x00ff


	//----- nvinfo : EIATTR_EXIT_INSTR_OFFSETS
	.align		4
        /*0050*/ 	.byte	0x04, 0x1c
        /*0052*/ 	.short	(.L_19 - .L_18)


	//   ....[0]....
.L_18:
        /*0054*/ 	.word	0x000003b0


	//----- nvinfo : EIATTR_REQNTID
	.align		4
.L_19:
        /*0058*/ 	.byte	0x04, 0x10
        /*005a*/ 	.short	(.L_21 - .L_20)
.L_20:
        /*005c*/ 	.word	0x00000080
        /*0060*/ 	.word	0x00000001
        /*0064*/ 	.word	0x00000001


	//----- nvinfo : EIATTR_CBANK_PARAM_SIZE
	.align		4
.L_21:
        /*0068*/ 	.byte	0x03, 0x19
        /*006a*/ 	.short	0x001c


	//----- nvinfo : EIATTR_PARAM_CBANK
	.align		4
        /*006c*/ 	.byte	0x04, 0x0a
        /*006e*/ 	.short	(.L_23 - .L_22)
	.align		4
.L_22:
        /*0070*/ 	.word	index@(.nv.constant0.triton_poi_fused_max_pool2d_with_indices_11)
        /*0074*/ 	.short	0x0210
        /*0076*/ 	.short	0x001c


	//----- nvinfo : EIATTR_SW_WAR
	.align		4
.L_23:
        /*0078*/ 	.byte	0x04, 0x36
        /*007a*/ 	.short	(.L_25 - .L_24)
.L_24:
        /*007c*/ 	.word	0x00000008
.L_25:


//--------------------- .nv.callgraph             --------------------------
	.section	.nv.callgraph,"",@"SHT_CUDA_CALLGRAPH"
	.align	4
	.sectionentsize	8
	.align		4
        /*0000*/ 	.word	0x00000000
	.align		4
        /*0004*/ 	.word	0xffffffff
	.align		4
        /*0008*/ 	.word	0x00000000
	.align		4
        /*000c*/ 	.word	0xfffffffe
	.align		4
        /*0010*/ 	.word	0x00000000
	.align		4
        /*0014*/ 	.word	0xfffffffd
	.align		4
        /*0018*/ 	.word	0x00000000
	.align		4
        /*001c*/ 	.word	0xfffffffc


//--------------------- .text.triton_poi_fused_max_pool2d_with_indices_11 --------------------------
	.section	.text.triton_poi_fused_max_pool2d_with_indices_11,"ax",@progbits
	.align	128
        .global         triton_poi_fused_max_pool2d_with_indices_11
        .type           triton_poi_fused_max_pool2d_with_indices_11,@function
        .size           triton_poi_fused_max_pool2d_with_indices_11,(.L_x_1 - triton_poi_fused_max_pool2d_with_indices_11)
        .other          triton_poi_fused_max_pool2d_with_indices_11,@"STO_CUDA_ENTRY STV_DEFAULT"
triton_poi_fused_max_pool2d_with_indices_11:
.text.triton_poi_fused_max_pool2d_with_indices_11:
[----:B------:R-:W-:Y:S01]  /*0000*/  LDC R1, c[0x0][0x28] ;  /* 0x00000a00ff017b82 */ /* 0x000fe20000000800 */
[----:B------:R-:W1:Y:S01]  /*0010*/  S2R R0, SR_TID.X ;  /* 0x0000000000007919 */ /* 0x000e620000002100 */
[----:B------:R-:W-:Y:S01]  /*0020*/  ULDC.64 UR4, c[0x0][0x208] ;  /* 0x0000820000047ab9 */ /* 0x000fe20000000a00 */
[----:B------:R-:W2:Y:S01]  /*0030*/  S2R R5, SR_CTAID.X ;  /* 0x0000000000057919 */ /* 0x000ea20000002500 */
[----:B-1----:R-:W-:Y:S02]  /*0040*/  LOP3.LUT R0, R0, 0x7f, RZ, 0xc0, !PT ;  /* 0x0000007f00007812 */ /* 0x002fe400078ec0ff */
[----:B--2---:R-:W-:-:S03]  /*0050*/  SHF.R.S32.HI R7, RZ, 0x18, R5 ;  /* 0x00000018ff077819 */ /* 0x004fc60000011405 */
[----:B------:R-:W-:Y:S01]  /*0060*/  IMAD R0, R5, 0x80, R0 ;  /* 0x0000008005007824 */ /* 0x000fe200078e0200 */
[----:B------:R-:W-:-:S04]  /*0070*/  SGXT R7, R7, 0x1 ;  /* 0x000000010707781a */ /* 0x000fc80000000200 */
[----:B------:R-:W-:Y:S02]  /*0080*/  SHF.R.S32.HI R3, RZ, 0x1f, R0 ;  /* 0x0000001fff037819 */ /* 0x000fe40000011400 */
[-C--:B------:R-:W-:Y:S02]  /*0090*/  LEA.HI R8, R7, R0.reuse, RZ, 0x8 ;  /* 0x0000000007087211 */ /* 0x080fe400078f40ff */
[----:B------:R-:W-:Y:S02]  /*00a0*/  LEA.HI R4, R3, R0, RZ, 0x4 ;  /* 0x0000000003047211 */ /* 0x000fe400078f20ff */
[----:B------:R-:W1:Y:S02]  /*00b0*/  LDC.64 R2, c[0x0][0x210] ;  /* 0x00008400ff027b82 */ /* 0x000e640000000a00 */
[----:B------:R-:W-:Y:S02]  /*00c0*/  SHF.R.S32.HI R5, RZ, 0x4, R4 ;  /* 0x00000004ff057819 */ /* 0x000fe40000011404 */
[----:B------:R-:W-:-:S02]  /*00d0*/  LOP3.LUT R7, R4, 0xfffffff0, RZ, 0xc0, !PT ;  /* 0xfffffff004077812 */ /* 0x000fc400078ec0ff */
[----:B------:R-:W-:Y:S02]  /*00e0*/  LEA.HI R6, R5, R5, RZ, 0x4 ;  /* 0x0000000505067211 */ /* 0x000fe400078f20ff */
[----:B------:R-:W-:Y:S01]  /*00f0*/  SHF.R.S32.HI R4, RZ, 0x8, R8 ;  /* 0x00000008ff047819 */ /* 0x000fe20000011408 */
[----:B------:R-:W-:Y:S01]  /*0100*/  IMAD.IADD R7, R0, 0x1, -R7 ;  /* 0x0000000100077824 */ /* 0x000fe200078e0a07 */
[----:B------:R-:W-:-:S03]  /*0110*/  LOP3.LUT R6, R6, 0xfffffff0, RZ, 0xc0, !PT ;  /* 0xfffffff006067812 */ /* 0x000fc600078ec0ff */
[----:B------:R-:W-:Y:S02]  /*0120*/  IMAD R8, R4, 0x400, R7 ;  /* 0x0000040004087824 */ /* 0x000fe400078e0207 */
[----:B------:R-:W-:-:S04]  /*0130*/  IMAD.IADD R5, R5, 0x1, -R6 ;  /* 0x0000000105057824 */ /* 0x000fc800078e0a06 */
[----:B------:R-:W-:-:S04]  /*0140*/  IMAD R13, R5, 0x20, R8 ;  /* 0x00000020050d7824 */ /* 0x000fc800078e0208 */
[C---:B------:R-:W-:Y:S02]  /*0150*/  VIADD R9, R13.reuse, 0x10 ;  /* 0x000000100d097836 */ /* 0x040fe40000000000 */
[----:B-1----:R-:W-:-:S04]  /*0160*/  IMAD.WIDE R6, R13, 0x4, R2 ;  /* 0x000000040d067825 */ /* 0x002fc800078e0202 */
[--C-:B------:R-:W-:Y:S02]  /*0170*/  IMAD.WIDE R8, R9, 0x4, R2.reuse ;  /* 0x0000000409087825 */ /* 0x100fe400078e0202 */
[----:B------:R-:W2:Y:S02]  /*0180*/  LDG.E R6, desc[UR4][R6.64] ;  /* 0x0000000406067981 */ /* 0x000ea4000c1e1900 */
[----:B------:R-:W-:Y:S02]  /*0190*/  VIADD R11, R13, 0x200 ;  /* 0x000002000d0b7836 */ /* 0x000fe40000000000 */
[----:B------:R-:W2:Y:S02]  /*01a0*/  LDG.E R15, desc[UR4][R8.64] ;  /* 0x00000004080f7981 */ /* 0x000ea4000c1e1900 */
[----:B------:R-:W-:-:S05]  /*01b0*/  IMAD.WIDE R10, R11, 0x4, R2 ;  /* 0x000000040b0a7825 */ /* 0x000fca00078e0202 */
[----:B------:R-:W3:Y:S01]  /*01c0*/  LDG.E R14, desc[UR4][R10.64] ;  /* 0x000000040a0e7981 */ /* 0x000ee2000c1e1900 */
[----:B------:R-:W-:-:S04]  /*01d0*/  VIADD R13, R13, 0x210 ;  /* 0x000002100d0d7836 */ /* 0x000fc80000000000 */
[----:B------:R-:W-:Y:S02]  /*01e0*/  IMAD.WIDE R12, R13, 0x4, R2 ;  /* 0x000000040d0c7825 */ /* 0x000fe400078e0202 */
[----:B------:R-:W1:Y:S04]  /*01f0*/  LDC.64 R2, c[0x0][0x220] ;  /* 0x00008800ff027b82 */ /* 0x000e680000000a00 */
[----:B------:R-:W4:Y:S01]  /*0200*/  LDG.E R13, desc[UR4][R12.64] ;  /* 0x000000040c0d7981 */ /* 0x000f22000c1e1900 */
[----:B-1----:R-:W-:Y:S01]  /*0210*/  IMAD.WIDE R2, R0, 0x8, R2 ;  /* 0x0000000800027825 */ /* 0x002fe200078e0202 */
[C---:B--2---:R-:W-:Y:S02]  /*0220*/  FSETP.GT.AND P1, PT, R15.reuse, R6, PT ;  /* 0x000000060f00720b */ /* 0x044fe40003f24000 */
[----:B------:R-:W-:-:S02]  /*0230*/  FSETP.NAN.AND P2, PT, R15, R15, PT ;  /* 0x0000000f0f00720b */ /* 0x000fc40003f48000 */
[----:B---3--:R-:W-:-:S09]  /*0240*/  FSETP.NAN.AND P0, PT, R14, R14, PT ;  /* 0x0000000e0e00720b */ /* 0x008fd20003f08000 */
[----:B------:R-:W-:Y:S02]  /*0250*/  @!P1 FSEL R15, R15, R6, P2 ;  /* 0x000000060f0f9208 */ /* 0x000fe40001000000 */
[----:B------:R-:W-:Y:S01]  /*0260*/  SEL R8, RZ, 0x1, !P1 ;  /* 0x00000001ff087807 */ /* 0x000fe20004800000 */
[----:B------:R-:W1:Y:S01]  /*0270*/  LDC.64 R6, c[0x0][0x218] ;  /* 0x00008600ff067b82 */ /* 0x000e620000000a00 */
[----:B------:R-:W-:-:S04]  /*0280*/  FSETP.GEU.AND P2, PT, R15, R14, PT ;  /* 0x0000000e0f00720b */ /* 0x000fc80003f4e000 */
[----:B------:R-:W-:Y:S02]  /*0290*/  @!P0 FSEL R14, R14, R15, !P2 ;  /* 0x0000000f0e0e8208 */ /* 0x000fe40005000000 */
[----:B------:R-:W-:Y:S02]  /*02a0*/  SEL R9, R8, 0x2, P2 ;  /* 0x0000000208097807 */ /* 0x000fe40001000000 */
[----:B----4-:R-:W-:Y:S02]  /*02b0*/  FSETP.GEU.AND P1, PT, R14, R13, PT ;  /* 0x0000000d0e00720b */ /* 0x010fe40003f2e000 */
[----:B------:R-:W-:Y:S02]  /*02c0*/  LEA.HI R8, R4, R4, RZ, 0x4 ;  /* 0x0000000404087211 */ /* 0x000fe400078f20ff */
[----:B------:R-:W-:Y:S02]  /*02d0*/  SEL R10, R9, 0x3, P1 ;  /* 0x00000003090a7807 */ /* 0x000fe40000800000 */
[----:B------:R-:W-:-:S02]  /*02e0*/  LOP3.LUT R9, R8, 0x7ffffff0, RZ, 0xc0, !PT ;  /* 0x7ffffff008097812 */ /* 0x000fc400078ec0ff */
[----:B------:R-:W-:Y:S02]  /*02f0*/  LOP3.LUT R8, R10, 0x1, RZ, 0xc0, !PT ;  /* 0x000000010a087812 */ /* 0x000fe400078ec0ff */
[----:B------:R-:W-:Y:S01]  /*0300*/  FSETP.NAN.AND P0, PT, R13, R13, PT ;  /* 0x0000000d0d00720b */ /* 0x000fe20003f08000 */
[----:B------:R-:W-:Y:S01]  /*0310*/  IMAD.IADD R9, R4, 0x1, -R9 ;  /* 0x0000000104097824 */ /* 0x000fe200078e0a09 */
[----:B------:R-:W-:Y:S01]  /*0320*/  SHF.R.U32.HI R10, RZ, 0x1, R10 ;  /* 0x00000001ff0a7819 */ /* 0x000fe2000001160a */
[----:B------:R-:W-:-:S04]  /*0330*/  IMAD R4, R5, 0x2, R8 ;  /* 0x0000000205047824 */ /* 0x000fc800078e0208 */
[----:B------:R-:W-:Y:S01]  /*0340*/  IMAD R9, R9, 0x2, R10 ;  /* 0x0000000209097824 */ /* 0x000fe200078e020a */
[----:B------:R-:W-:Y:S01]  /*0350*/  SHF.R.S32.HI R5, RZ, 0x1f, R4 ;  /* 0x0000001fff057819 */ /* 0x000fe20000011404 */
[----:B-1----:R-:W-:-:S04]  /*0360*/  IMAD.WIDE R6, R0, 0x4, R6 ;  /* 0x0000000400067825 */ /* 0x002fc800078e0206 */
[----:B------:R-:W-:Y:S01]  /*0370*/  @!P0 SEL R13, R13, R14, !P1 ;  /* 0x0000000e0d0d8207 */ /* 0x000fe20004800000 */
[----:B------:R-:W-:-:S04]  /*0380*/  IMAD.WIDE R4, R9, 0x20, R4 ;  /* 0x0000002009047825 */ /* 0x000fc800078e0204 */
[----:B------:R-:W-:Y:S04]  /*0390*/  STG.E desc[UR4][R6.64], R13 ;  /* 0x0000000d06007986 */ /* 0x000fe8000c101904 */
[----:B------:R-:W-:Y:S01]  /*03a0*/  STG.E.64 desc[UR4][R2.64], R4 ;  /* 0x0000000402007986 */ /* 0x000fe2000c101b04 */
[----:B------:R-:W-:Y:S05]  /*03b0*/  EXIT ;  /* 0x000000000000794d */ /* 0x000fea0003800000 */
.L_x_0:
[----:B------:R-:W-:-:S00]  /*03c0*/  BRA `(.L_x_0) ;  /* 0xfffffffc00fc7947 */ /* 0x000fc0000383ffff */
[----:B------:R-:W-:-:S00]  /*03d0*/  NOP ;  /* 0x0000000000007918 */ /* 0x000fc00000000000 */
        /* <DEDUP_REMOVED lines=10> */
.L_x_1:


//--------------------- .nv.constant0.triton_poi_fused_max_pool2d_with_indices_11 --------------------------
	.section	.nv.constant0.triton_poi_fused_max_pool2d_with_indices_11,"a",@progbits
	.sectionflags	@""
	.align	4
.nv.constant0.triton_poi_fused_max_pool2d_with_indices_11:
	.zero		556
